//
// Generated by NVIDIA NVVM Compiler
//
// Compiler Build ID: CL-36424714
// Cuda compilation tools, release 13.0, V13.0.88
// Based on NVVM 20.0.0
//

.version 9.0
.target sm_100
.address_size 64

	// .globl	_Z10vectorInitiPff

.visible .entry _Z10vectorInitiPff(
	.param .u32 _Z10vectorInitiPff_param_0,
	.param .u64 .ptr .align 1 _Z10vectorInitiPff_param_1,
	.param .f32 _Z10vectorInitiPff_param_2
)
{
	.reg .pred 	%p<7>;
	.reg .b32 	%r<27>;
	.reg .b32 	%f<2>;
	.reg .b64 	%rd<17>;

	ld.param.u32 	%r11, [_Z10vectorInitiPff_param_0];
	ld.param.u64 	%rd6, [_Z10vectorInitiPff_param_1];
	ld.param.f32 	%f1, [_Z10vectorInitiPff_param_2];
	cvta.to.global.u64 	%rd1, %rd6;
	mov.u32 	%r26, %tid.x;
	mov.u32 	%r2, %ntid.x;
	setp.ge.s32 	%p1, %r26, %r11;
	@%p1 bra 	$L__BB0_6;
	add.s32 	%r12, %r26, %r2;
	max.u32 	%r13, %r11, %r12;
	setp.lt.u32 	%p2, %r12, %r11;
	selp.u32 	%r14, 1, 0, %p2;
	add.s32 	%r15, %r12, %r14;
	sub.s32 	%r16, %r13, %r15;
	div.u32 	%r17, %r16, %r2;
	add.s32 	%r3, %r17, %r14;
	and.b32  	%r18, %r3, 3;
	setp.eq.s32 	%p3, %r18, 3;
	@%p3 bra 	$L__BB0_4;
	add.s32 	%r19, %r3, 1;
	and.b32  	%r20, %r19, 3;
	mul.wide.u32 	%rd7, %r26, 4;
	add.s64 	%rd16, %rd1, %rd7;
	mul.wide.u32 	%rd3, %r2, 4;
	neg.s32 	%r24, %r20;
	mad.lo.s32 	%r26, %r2, %r20, %r26;
$L__BB0_3:
	.pragma "nounroll";
	st.global.f32 	[%rd16], %f1;
	add.s64 	%rd16, %rd16, %rd3;
	add.s32 	%r24, %r24, 1;
	setp.ne.s32 	%p4, %r24, 0;
	@%p4 bra 	$L__BB0_3;
$L__BB0_4:
	setp.lt.u32 	%p5, %r3, 3;
	@%p5 bra 	$L__BB0_6;
$L__BB0_5:
	mul.wide.u32 	%rd8, %r26, 4;
	add.s64 	%rd9, %rd1, %rd8;
	st.global.f32 	[%rd9], %f1;
	add.s32 	%r21, %r26, %r2;
	mul.wide.u32 	%rd10, %r21, 4;
	add.s64 	%rd11, %rd1, %rd10;
	st.global.f32 	[%rd11], %f1;
	add.s32 	%r22, %r21, %r2;
	mul.wide.u32 	%rd12, %r22, 4;
	add.s64 	%rd13, %rd1, %rd12;
	st.global.f32 	[%rd13], %f1;
	add.s32 	%r23, %r22, %r2;
	mul.wide.u32 	%rd14, %r23, 4;
	add.s64 	%rd15, %rd1, %rd14;
	st.global.f32 	[%rd15], %f1;
	add.s32 	%r26, %r23, %r2;
	setp.lt.s32 	%p6, %r26, %r11;
	@%p6 bra 	$L__BB0_5;
$L__BB0_6:
	ret;

}
	// .globl	_Z9vectorAddiPfS_S_
.visible .entry _Z9vectorAddiPfS_S_(
	.param .u32 _Z9vectorAddiPfS_S__param_0,
	.param .u64 .ptr .align 1 _Z9vectorAddiPfS_S__param_1,
	.param .u64 .ptr .align 1 _Z9vectorAddiPfS_S__param_2,
	.param .u64 .ptr .align 1 _Z9vectorAddiPfS_S__param_3
)
{
	.reg .pred 	%p<2>;
	.reg .b32 	%r<6>;
	.reg .b32 	%f<4>;
	.reg .b64 	%rd<11>;

	ld.param.u32 	%r2, [_Z9vectorAddiPfS_S__param_0];
	ld.param.u64 	%rd1, [_Z9vectorAddiPfS_S__param_1];
	ld.param.u64 	%rd2, [_Z9vectorAddiPfS_S__param_2];
	ld.param.u64 	%rd3, [_Z9vectorAddiPfS_S__param_3];
	mov.u32 	%r3, %ctaid.x;
	mov.u32 	%r4, %ntid.x;
	mov.u32 	%r5, %tid.x;
	mad.lo.s32 	%r1, %r3, %r4, %r5;
	setp.ge.s32 	%p1, %r1, %r2;
	@%p1 bra 	$L__BB1_2;
	cvta.to.global.u64 	%rd4, %rd1;
	cvta.to.global.u64 	%rd5, %rd2;
	cvta.to.global.u64 	%rd6, %rd3;
	mul.wide.s32 	%rd7, %r1, 4;
	add.s64 	%rd8, %rd4, %rd7;
	ld.global.f32 	%f1, [%rd8];
	add.s64 	%rd9, %rd5, %rd7;
	ld.global.f32 	%f2, [%rd9];
	add.f32 	%f3, %f1, %f2;
	add.s64 	%rd10, %rd6, %rd7;
	st.global.f32 	[%rd10], %f3;
$L__BB1_2:
	ret;

}


// ===== COMPILED SASS (sm_100) =====

	.target	sm_100

	.elftype	@"ET_EXEC"


//--------------------- .note.nv.tkinfo           --------------------------
	.section	.note.nv.tkinfo,"",@"SHT_NOTE"
	.sectionflags	@"SHF_NOTE_NV_TKINFO"
	.tkinfo
        /*0018*/ 	.word	0x00000002
        /*0030*/ 	.string	""
        /*0030*/ 	.string	"ptxas"
        /*0030*/ 	.string	"Cuda compilation tools, release 13.0, V13.0.88"
        /*0030*/ 	.string	"Build cuda_13.0.r13.0/compiler.36424714_0"
        /*0030*/ 	.string	"-arch sm_100 -m 64 "



//--------------------- .note.nv.cuinfo           --------------------------
	.section	.note.nv.cuinfo,"",@"SHT_NOTE"
	.sectionflags	@"SHF_NOTE_NV_CUINFO"
        /*0018*/ 	.short	0x0002
        /*001a*/ 	.short	0x0064
        /*001c*/ 	.short	0x0082
	.zero		2


//--------------------- .nv.info                  --------------------------
	.section	.nv.info,"",@"SHT_CUDA_INFO"
	.align	4


	//----- nvinfo : EIATTR_REGCOUNT
	.align		4
        /*0000*/ 	.byte	0x04, 0x2f
        /*0002*/ 	.short	(.L_1 - .L_0)
	.align		4
.L_0:
        /*0004*/ 	.word	index@(_Z10vectorInitiPff)
        /*0008*/ 	.word	0x00000014


	//----- nvinfo : EIATTR_FRAME_SIZE
	.align		4
.L_1:
        /*000c*/ 	.byte	0x04, 0x11
        /*000e*/ 	.short	(.L_3 - .L_2)
	.align		4
.L_2:
        /*0010*/ 	.word	index@(_Z10vectorInitiPff)
        /*0014*/ 	.word	0x00000000


	//----- nvinfo : EIATTR_REGCOUNT
	.align		4
.L_3:
        /*0018*/ 	.byte	0x04, 0x2f
        /*001a*/ 	.short	(.L_5 - .L_4)
	.align		4
.L_4:
        /*001c*/ 	.word	index@(_Z9vectorAddiPfS_S_)
        /*0020*/ 	.word	0x0000000c


	//----- nvinfo : EIATTR_FRAME_SIZE
	.align		4
.L_5:
        /*0024*/ 	.byte	0x04, 0x11
        /*0026*/ 	.short	(.L_7 - .L_6)
	.align		4
.L_6:
        /*0028*/ 	.word	index@(_Z9vectorAddiPfS_S_)
        /*002c*/ 	.word	0x00000000


	//----- nvinfo : EIATTR_MIN_STACK_SIZE
	.align		4
.L_7:
        /*0030*/ 	.byte	0x04, 0x12
        /*0032*/ 	.short	(.L_9 - .L_8)
	.align		4
.L_8:
        /*0034*/ 	.word	index@(_Z9vectorAddiPfS_S_)
        /*0038*/ 	.word	0x00000000


	//----- nvinfo : EIATTR_MIN_STACK_SIZE
	.align		4
.L_9:
        /*003c*/ 	.byte	0x04, 0x12
        /*003e*/ 	.short	(.L_11 - .L_10)
	.align		4
.L_10:
        /*0040*/ 	.word	index@(_Z10vectorInitiPff)
        /*0044*/ 	.word	0x00000000
.L_11:


//--------------------- .nv.compat                --------------------------
	.section	.nv.compat,"",@"SHT_CUDA_COMPAT_INFO"
	.align	4
        /*0000*/ 	.byte	0x02, 0x09, 0x00, 0x00, 0x02, 0x02, 0x01, 0x00, 0x02, 0x05, 0x05, 0x00, 0x03, 0x07, 0x01, 0x01
        /*0010*/ 	.byte	0x02, 0x03, 0x00, 0x00, 0x02, 0x06, 0x01, 0x00, 0x04, 0x0b, 0x08, 0x00, 0x09, 0x00, 0x00, 0x00
        /*0020*/ 	.byte	0x00, 0x00, 0x00, 0x00


//--------------------- .nv.info._Z9vectorAddiPfS_S_ --------------------------
	.section	.nv.info._Z9vectorAddiPfS_S_,"",@"SHT_CUDA_INFO"
	.sectionflags	@""
	.align	4


	//----- nvinfo : EIATTR_CUDA_API_VERSION
	.align		4
        /*0000*/ 	.byte	0x04, 0x37
        /*0002*/ 	.short	(.L_13 - .L_12)
.L_12:
        /*0004*/ 	.word	0x00000082


	//----- nvinfo : EIATTR_KPARAM_INFO
	.align		4
.L_13:
        /*0008*/ 	.byte	0x04, 0x17
        /*000a*/ 	.short	(.L_15 - .L_14)
.L_14:
        /*000c*/ 	.word	0x00000000
        /*0010*/ 	.short	0x0003
        /*0012*/ 	.short	0x0018
        /*0014*/ 	.byte	0x00, 0xf5, 0x21, 0x00


	//----- nvinfo : EIATTR_KPARAM_INFO
	.align		4
.L_15:
        /*0018*/ 	.byte	0x04, 0x17
        /*001a*/ 	.short	(.L_17 - .L_16)
.L_16:
        /*001c*/ 	.word	0x00000000
        /*0020*/ 	.short	0x0002
        /*0022*/ 	.short	0x0010
        /*0024*/ 	.byte	0x00, 0xf5, 0x21, 0x00


	//----- nvinfo : EIATTR_KPARAM_INFO
	.align		4
.L_17:
        /*0028*/ 	.byte	0x04, 0x17
        /*002a*/ 	.short	(.L_19 - .L_18)
.L_18:
        /*002c*/ 	.word	0x00000000
        /*0030*/ 	.short	0x0001
        /*0032*/ 	.short	0x0008
        /*0034*/ 	.byte	0x00, 0xf5, 0x21, 0x00


	//----- nvinfo : EIATTR_KPARAM_INFO
	.align		4
.L_19:
        /*0038*/ 	.byte	0x04, 0x17
        /*003a*/ 	.short	(.L_21 - .L_20)
.L_20:
        /*003c*/ 	.word	0x00000000
        /*0040*/ 	.short	0x0000
        /*0042*/ 	.short	0x0000
        /*0044*/ 	.byte	0x00, 0xf0, 0x11, 0x00


	//----- nvinfo : EIATTR_SPARSE_MMA_MASK
	.align		4
.L_21:
        /*0048*/ 	.byte	0x03, 0x50
        /*004a*/ 	.short	0x0000


	//----- nvinfo : EIATTR_MAXREG_COUNT
	.align		4
        /*004c*/ 	.byte	0x03, 0x1b
        /*004e*/ 	.short	0x00ff


	//----- nvinfo : EIATTR_MERCURY_ISA_VERSION
	.align		4
        /*0050*/ 	.byte	0x03, 0x5f
        /*0052*/ 	.short	0x0101


	//----- nvinfo : EIATTR_VRC_CTA_INIT_COUNT
	.align		4
        /*0054*/ 	.byte	0x02, 0x4a
	.zero		1
	.zero		1


	//----- nvinfo : EIATTR_EXIT_INSTR_OFFSETS
	.align		4
        /*0058*/ 	.byte	0x04, 0x1c
        /*005a*/ 	.short	(.L_23 - .L_22)


	//   ....[0]....
.L_22:
        /*005c*/ 	.word	0x00000070


	//   ....[1]....
        /*0060*/ 	.word	0x00000130


	//----- nvinfo : EIATTR_CBANK_PARAM_SIZE
	.align		4
.L_23:
        /*0064*/ 	.byte	0x03, 0x19
        /*0066*/ 	.short	0x0020


	//----- nvinfo : EIATTR_PARAM_CBANK
	.align		4
        /*0068*/ 	.byte	0x04, 0x0a
        /*006a*/ 	.short	(.L_25 - .L_24)
	.align		4
.L_24:
        /*006c*/ 	.word	index@(.nv.constant0._Z9vectorAddiPfS_S_)
        /*0070*/ 	.short	0x0380
        /*0072*/ 	.short	0x0020


	//----- nvinfo : EIATTR_SW_WAR
	.align		4
.L_25:
        /*0074*/ 	.byte	0x04, 0x36
        /*0076*/ 	.short	(.L_27 - .L_26)
.L_26:
        /*0078*/ 	.word	0x00000008
.L_27:


//--------------------- .nv.info._Z10vectorInitiPff --------------------------
	.section	.nv.info._Z10vectorInitiPff,"",@"SHT_CUDA_INFO"
	.sectionflags	@""
	.align	4


	//----- nvinfo : EIATTR_CUDA_API_VERSION
	.align		4
        /*0000*/ 	.byte	0x04, 0x37
        /*0002*/ 	.short	(.L_29 - .L_28)
.L_28:
        /*0004*/ 	.word	0x00000082


	//----- nvinfo : EIATTR_KPARAM_INFO
	.align		4
.L_29:
        /*0008*/ 	.byte	0x04, 0x17
        /*000a*/ 	.short	(.L_31 - .L_30)
.L_30:
        /*000c*/ 	.word	0x00000000
        /*0010*/ 	.short	0x0002
        /*0012*/ 	.short	0x0010
        /*0014*/ 	.byte	0x00, 0xf0, 0x11, 0x00


	//----- nvinfo : EIATTR_KPARAM_INFO
	.align		4
.L_31:
        /*0018*/ 	.byte	0x04, 0x17
        /*001a*/ 	.short	(.L_33 - .L_32)
.L_32:
        /*001c*/ 	.word	0x00000000
        /*0020*/ 	.short	0x0001
        /*0022*/ 	.short	0x0008
        /*0024*/ 	.byte	0x00, 0xf5, 0x21, 0x00


	//----- nvinfo : EIATTR_KPARAM_INFO
	.align		4
.L_33:
        /*0028*/ 	.byte	0x04, 0x17
        /*002a*/ 	.short	(.L_35 - .L_34)
.L_34:
        /*002c*/ 	.word	0x00000000
        /*0030*/ 	.short	0x0000
        /*0032*/ 	.short	0x0000
        /*0034*/ 	.byte	0x00, 0xf0, 0x11, 0x00


	//----- nvinfo : EIATTR_SPARSE_MMA_MASK
	.align		4
.L_35:
        /*0038*/ 	.byte	0x03, 0x50
        /*003a*/ 	.short	0x0000


	//----- nvinfo : EIATTR_MAXREG_COUNT
	.align		4
        /*003c*/ 	.byte	0x03, 0x1b
        /*003e*/ 	.short	0x00ff


	//----- nvinfo : EIATTR_MERCURY_ISA_VERSION
	.align		4
        /*0040*/ 	.byte	0x03, 0x5f
        /*0042*/ 	.short	0x0101


	//----- nvinfo : EIATTR_VRC_CTA_INIT_COUNT
	.align		4
        /*0044*/ 	.byte	0x02, 0x4a
	.zero		1
	.zero		1


	//----- nvinfo : EIATTR_EXIT_INSTR_OFFSETS
	.align		4
        /*0048*/ 	.byte	0x04, 0x1c
        /*004a*/ 	.short	(.L_37 - .L_36)


	//   ....[0]....
.L_36:
        /*004c*/ 	.word	0x00000050


	//   ....[1]....
        /*0050*/ 	.word	0x00000310


	//   ....[2]....
        /*0054*/ 	.word	0x00000420


	//----- nvinfo : EIATTR_CRS_STACK_SIZE
	.align		4
.L_37:
        /*0058*/ 	.byte	0x04, 0x1e
        /*005a*/ 	.short	(.L_39 - .L_38)
.L_38:
        /*005c*/ 	.word	0x00000000


	//----- nvinfo : EIATTR_CBANK_PARAM_SIZE
	.align		4
.L_39:
        /*0060*/ 	.byte	0x03, 0x19
        /*0062*/ 	.short	0x0014


	//----- nvinfo : EIATTR_PARAM_CBANK
	.align		4
        /*0064*/ 	.byte	0x04, 0x0a
        /*0066*/ 	.short	(.L_41 - .L_40)
	.align		4
.L_40:
        /*0068*/ 	.word	index@(.nv.constant0._Z10vectorInitiPff)
        /*006c*/ 	.short	0x0380
        /*006e*/ 	.short	0x0014


	//----- nvinfo : EIATTR_SW_WAR
	.align		4
.L_41:
        /*0070*/ 	.byte	0x04, 0x36
        /*0072*/ 	.short	(.L_43 - .L_42)
.L_42:
        /*0074*/ 	.word	0x00000008
.L_43:


//--------------------- .nv.callgraph             --------------------------
	.section	.nv.callgraph,"",@"SHT_CUDA_CALLGRAPH"
	.align	4
	.sectionentsize	8
	.align		4
        /*0000*/ 	.word	0x00000000
	.align		4
        /*0004*/ 	.word	0xffffffff
	.align		4
        /*0008*/ 	.word	0x00000000
	.align		4
        /*000c*/ 	.word	0xfffffffe
	.align		4
        /*0010*/ 	.word	0x00000000
	.align		4
        /*0014*/ 	.word	0xfffffffd
	.align		4
        /*0018*/ 	.word	0x00000000
	.align		4
        /*001c*/ 	.word	0xfffffffc


//--------------------- .text._Z9vectorAddiPfS_S_ --------------------------
	.section	.text._Z9vectorAddiPfS_S_,"ax",@progbits
	.align	128
        .global         _Z9vectorAddiPfS_S_
        .type           _Z9vectorAddiPfS_S_,@function
        .size           _Z9vectorAddiPfS_S_,(.L_x_6 - _Z9vectorAddiPfS_S_)
        .other          _Z9vectorAddiPfS_S_,@"STO_CUDA_ENTRY STV_DEFAULT"
_Z9vectorAddiPfS_S_:
.text._Z9vectorAddiPfS_S_:
[----:B------:R-:W-:Y:S01]  /*0000*/  LDC R1, c[0x0][0x37c] ;  /* 0x0000df00ff017b82 */ /* 0x000fe20000000800 */
[----:B------:R-:W0:Y:S07]  /*0010*/  S2R R0, SR_TID.X ;  /* 0x0000000000007919 */ /* 0x000e2e0000002100 */
[----:B------:R-:W0:Y:S01]  /*0020*/  S2UR UR4, SR_CTAID.X ;  /* 0x00000000000479c3 */ /* 0x000e220000002500 */
[----:B------:R-:W1:Y:S07]  /*0030*/  LDCU UR5, c[0x0][0x380] ;  /* 0x00007000ff0577ac */ /* 0x000e6e0008000800 */
[----:B------:R-:W0:Y:S02]  /*0040*/  LDC R9, c[0x0][0x360] ;  /* 0x0000d800ff097b82 */ /* 0x000e240000000800 */
[----:B0-----:R-:W-:-:S05]  /*0050*/  IMAD R9, R9, UR4, R0 ;  /* 0x0000000409097c24 */ /* 0x001fca000f8e0200 */
[----:B-1----:R-:W-:-:S13]  /*0060*/  ISETP.GE.AND P0, PT, R9, UR5, PT ;  /* 0x0000000509007c0c */ /* 0x002fda000bf06270 */
[----:B------:R-:W-:Y:S05]  /*0070*/  @P0 EXIT ;  /* 0x000000000000094d */ /* 0x000fea0003800000 */
[----:B------:R-:W0:Y:S01]  /*0080*/  LDC.64 R2, c[0x0][0x388] ;  /* 0x0000e200ff027b82 */ /* 0x000e220000000a00 */
[----:B------:R-:W1:Y:S07]  /*0090*/  LDCU.64 UR4, c[0x0][0x358] ;  /* 0x00006b00ff0477ac */ /* 0x000e6e0008000a00 */
[----:B------:R-:W2:Y:S08]  /*00a0*/  LDC.64 R4, c[0x0][0x390] ;  /* 0x0000e400ff047b82 */ /* 0x000eb00000000a00 */
[----:B------:R-:W3:Y:S01]  /*00b0*/  LDC.64 R6, c[0x0][0x398] ;  /* 0x0000e600ff067b82 */ /* 0x000ee20000000a00 */
[----:B0-----:R-:W-:-:S06]  /*00c0*/  IMAD.WIDE R2, R9, 0x4, R2 ;  /* 0x0000000409027825 */ /* 0x001fcc00078e0202 */
[----:B-1----:R-:W4:Y:S01]  /*00d0*/  LDG.E R2, desc[UR4][R2.64] ;  /* 0x0000000402027981 */ /* 0x002f22000c1e1900 */
[----:B--2---:R-:W-:-:S06]  /*00e0*/  IMAD.WIDE R4, R9, 0x4, R4 ;  /* 0x0000000409047825 */ /* 0x004fcc00078e0204 */
[----:B------:R-:W4:Y:S01]  /*00f0*/  LDG.E R5, desc[UR4][R4.64] ;  /* 0x0000000404057981 */ /* 0x000f22000c1e1900 */
[----:B---3--:R-:W-:-:S04]  /*0100*/  IMAD.WIDE R6, R9, 0x4, R6 ;  /* 0x0000000409067825 */ /* 0x008fc800078e0206 */
[----:B----4-:R-:W-:-:S05]  /*0110*/  FADD R9, R2, R5 ;  /* 0x0000000502097221 */ /* 0x010fca0000000000 */
[----:B------:R-:W-:Y:S01]  /*0120*/  STG.E desc[UR4][R6.64], R9 ;  /* 0x0000000906007986 */ /* 0x000fe2000c101904 */
[----:B------:R-:W-:Y:S05]  /*0130*/  EXIT ;  /* 0x000000000000794d */ /* 0x000fea0003800000 */
.L_x_0:
[----:B------:R-:W-:-:S00]  /*0140*/  BRA `(.L_x_0) ;  /* 0xfffffffc00fc7947 */ /* 0x000fc0000383ffff */
[----:B------:R-:W-:-:S00]  /*0150*/  NOP ;  /* 0x0000000000007918 */ /* 0x000fc00000000000 */
        /* <DEDUP_REMOVED lines=10> */
.L_x_6:


//--------------------- .text._Z10vectorInitiPff  --------------------------
	.section	.text._Z10vectorInitiPff,"ax",@progbits
	.align	128
        .global         _Z10vectorInitiPff
        .type           _Z10vectorInitiPff,@function
        .size           _Z10vectorInitiPff,(.L_x_7 - _Z10vectorInitiPff)
        .other          _Z10vectorInitiPff,@"STO_CUDA_ENTRY STV_DEFAULT"
_Z10vectorInitiPff:
.text._Z10vectorInitiPff:
[----:B------:R-:W-:Y:S01]  /*0000*/  LDC R1, c[0x0][0x37c] ;  /* 0x0000df00ff017b82 */ /* 0x000fe20000000800 */
[----:B------:R-:W0:Y:S01]  /*0010*/  S2R R3, SR_TID.X ;  /* 0x0000000000037919 */ /* 0x000e220000002100 */
[----:B------:R-:W0:Y:S06]  /*0020*/  LDCU UR6, c[0x0][0x380] ;  /* 0x00007000ff0677ac */ /* 0x000e2c0008000800 */
[----:B------:R-:W1:Y:S01]  /*0030*/  LDC R0, c[0x0][0x360] ;  /* 0x0000d800ff007b82 */ /* 0x000e620000000800 */
[----:B0-----:R-:W-:-:S13]  /*0040*/  ISETP.GE.AND P0, PT, R3, UR6, PT ;  /* 0x0000000603007c0c */ /* 0x001fda000bf06270 */
[----:B------:R-:W-:Y:S05]  /*0050*/  @P0 EXIT ;  /* 0x000000000000094d */ /* 0x000fea0003800000 */
[----:B-1----:R-:W0:Y:S01]  /*0060*/  I2F.U32.RP R8, R0 ;  /* 0x0000000000087306 */ /* 0x002e220000209000 */
[----:B------:R-:W-:Y:S01]  /*0070*/  IADD3 R2, PT, PT, R3, R0, RZ ;  /* 0x0000000003027210 */ /* 0x000fe20007ffe0ff */
[----:B------:R-:W1:Y:S01]  /*0080*/  LDCU.64 UR4, c[0x0][0x358] ;  /* 0x00006b00ff0477ac */ /* 0x000e620008000a00 */
[----:B------:R-:W-:Y:S01]  /*0090*/  ISETP.NE.U32.AND P2, PT, R0, RZ, PT ;  /* 0x000000ff0000720c */ /* 0x000fe20003f45070 */
[----:B------:R-:W-:Y:S01]  /*00a0*/  BSSY.RECONVERGENT B0, `(.L_x_1) ;  /* 0x0000026000007945 */ /* 0x000fe20003800200 */
[C---:B------:R-:W-:Y:S02]  /*00b0*/  ISETP.GE.U32.AND P0, PT, R2.reuse, UR6, PT ;  /* 0x0000000602007c0c */ /* 0x040fe4000bf06070 */
[----:B------:R-:W-:Y:S02]  /*00c0*/  VIMNMX.U32 R7, PT, PT, R2, UR6, !PT ;  /* 0x0000000602077c48 */ /* 0x000fe4000ffe0000 */
[----:B------:R-:W-:-:S04]  /*00d0*/  SEL R6, RZ, 0x1, P0 ;  /* 0x00000001ff067807 */ /* 0x000fc80000000000 */
[----:B------:R-:W-:Y:S01]  /*00e0*/  IADD3 R7, PT, PT, R7, -R2, -R6 ;  /* 0x8000000207077210 */ /* 0x000fe20007ffe806 */
[----:B0-----:R-:W0:Y:S02]  /*00f0*/  MUFU.RCP R8, R8 ;  /* 0x0000000800087308 */ /* 0x001e240000001000 */
[----:B0-----:R-:W-:-:S06]  /*0100*/  VIADD R4, R8, 0xffffffe ;  /* 0x0ffffffe08047836 */ /* 0x001fcc0000000000 */
[----:B------:R0:W2:Y:S02]  /*0110*/  F2I.FTZ.U32.TRUNC.NTZ R5, R4 ;  /* 0x0000000400057305 */ /* 0x0000a4000021f000 */
[----:B0-----:R-:W-:Y:S02]  /*0120*/  IMAD.MOV.U32 R4, RZ, RZ, RZ ;  /* 0x000000ffff047224 */ /* 0x001fe400078e00ff */
[----:B--2---:R-:W-:-:S04]  /*0130*/  IMAD.MOV R9, RZ, RZ, -R5 ;  /* 0x000000ffff097224 */ /* 0x004fc800078e0a05 */
[----:B------:R-:W-:-:S04]  /*0140*/  IMAD R9, R9, R0, RZ ;  /* 0x0000000009097224 */ /* 0x000fc800078e02ff */
[----:B------:R-:W-:-:S06]  /*0150*/  IMAD.HI.U32 R8, R5, R9, R4 ;  /* 0x0000000905087227 */ /* 0x000fcc00078e0004 */
[----:B------:R-:W-:-:S04]  /*0160*/  IMAD.HI.U32 R5, R8, R7, RZ ;  /* 0x0000000708057227 */ /* 0x000fc800078e00ff */
[----:B------:R-:W-:-:S04]  /*0170*/  IMAD.MOV R2, RZ, RZ, -R5 ;  /* 0x000000ffff027224 */ /* 0x000fc800078e0a05 */
[----:B------:R-:W-:-:S05]  /*0180*/  IMAD R7, R0, R2, R7 ;  /* 0x0000000200077224 */ /* 0x000fca00078e0207 */
[----:B------:R-:W-:-:S13]  /*0190*/  ISETP.GE.U32.AND P0, PT, R7, R0, PT ;  /* 0x000000000700720c */ /* 0x000fda0003f06070 */
[----:B------:R-:W-:Y:S01]  /*01a0*/  @P0 IADD3 R7, PT, PT, R7, -R0, RZ ;  /* 0x8000000007070210 */ /* 0x000fe20007ffe0ff */
[----:B------:R-:W-:-:S03]  /*01b0*/  @P0 VIADD R5, R5, 0x1 ;  /* 0x0000000105050836 */ /* 0x000fc60000000000 */
[----:B------:R-:W-:-:S13]  /*01c0*/  ISETP.GE.U32.AND P1, PT, R7, R0, PT ;  /* 0x000000000700720c */ /* 0x000fda0003f26070 */
[----:B------:R-:W-:Y:S02]  /*01d0*/  @P1 IADD3 R5, PT, PT, R5, 0x1, RZ ;  /* 0x0000000105051810 */ /* 0x000fe40007ffe0ff */
[----:B------:R-:W-:-:S05]  /*01e0*/  @!P2 LOP3.LUT R5, RZ, R0, RZ, 0x33, !PT ;  /* 0x00000000ff05a212 */ /* 0x000fca00078e33ff */
[----:B------:R-:W-:-:S05]  /*01f0*/  IMAD.IADD R2, R6, 0x1, R5 ;  /* 0x0000000106027824 */ /* 0x000fca00078e0205 */
[C---:B------:R-:W-:Y:S02]  /*0200*/  LOP3.LUT R4, R2.reuse, 0x3, RZ, 0xc0, !PT ;  /* 0x0000000302047812 */ /* 0x040fe400078ec0ff */
[----:B------:R-:W-:Y:S02]  /*0210*/  ISETP.GE.U32.AND P1, PT, R2, 0x3, PT ;  /* 0x000000030200780c */ /* 0x000fe40003f26070 */
[----:B------:R-:W-:-:S13]  /*0220*/  ISETP.NE.AND P0, PT, R4, 0x3, PT ;  /* 0x000000030400780c */ /* 0x000fda0003f05270 */
[----:B-1----:R-:W-:Y:S05]  /*0230*/  @!P0 BRA `(.L_x_2) ;  /* 0x0000000000308947 */ /* 0x002fea0003800000 */
[----:B------:R-:W0:Y:S01]  /*0240*/  LDC.64 R4, c[0x0][0x388] ;  /* 0x0000e200ff047b82 */ /* 0x000e220000000a00 */
[----:B------:R-:W-:-:S04]  /*0250*/  IADD3 R2, PT, PT, R2, 0x1, RZ ;  /* 0x0000000102027810 */ /* 0x000fc80007ffe0ff */
[----:B------:R-:W-:-:S03]  /*0260*/  LOP3.LUT R2, R2, 0x3, RZ, 0xc0, !PT ;  /* 0x0000000302027812 */ /* 0x000fc600078ec0ff */
[----:B------:R-:W1:Y:S01]  /*0270*/  LDC R7, c[0x0][0x390] ;  /* 0x0000e400ff077b82 */ /* 0x000e620000000800 */
[----:B0-----:R-:W-:-:S04]  /*0280*/  IMAD.WIDE.U32 R4, R3, 0x4, R4 ;  /* 0x0000000403047825 */ /* 0x001fc800078e0004 */
[----:B------:R-:W-:Y:S02]  /*0290*/  IMAD R3, R2, R0, R3 ;  /* 0x0000000002037224 */ /* 0x000fe400078e0203 */
[----:B------:R-:W-:-:S07]  /*02a0*/  IMAD.MOV R2, RZ, RZ, -R2 ;  /* 0x000000ffff027224 */ /* 0x000fce00078e0a02 */
.L_x_3:
[----:B------:R-:W-:Y:S01]  /*02b0*/  IADD3 R2, PT, PT, R2, 0x1, RZ ;  /* 0x0000000102027810 */ /* 0x000fe20007ffe0ff */
[----:B-1----:R0:W-:Y:S03]  /*02c0*/  STG.E desc[UR4][R4.64], R7 ;  /* 0x0000000704007986 */ /* 0x0021e6000c101904 */
[----:B------:R-:W-:Y:S01]  /*02d0*/  ISETP.NE.AND P0, PT, R2, RZ, PT ;  /* 0x000000ff0200720c */ /* 0x000fe20003f05270 */
[----:B0-----:R-:W-:-:S12]  /*02e0*/  IMAD.WIDE.U32 R4, R0, 0x4, R4 ;  /* 0x0000000400047825 */ /* 0x001fd800078e0004 */
[----:B------:R-:W-:Y:S05]  /*02f0*/  @P0 BRA `(.L_x_3) ;  /* 0xfffffffc00ec0947 */ /* 0x000fea000383ffff */
.L_x_2:
[----:B------:R-:W-:Y:S05]  /*0300*/  BSYNC.RECONVERGENT B0 ;  /* 0x0000000000007941 */ /* 0x000fea0003800200 */
.L_x_1:
[----:B------:R-:W-:Y:S05]  /*0310*/  @!P1 EXIT ;  /* 0x000000000000994d */ /* 0x000fea0003800000 */
[----:B------:R-:W0:Y:S08]  /*0320*/  LDC R17, c[0x0][0x390] ;  /* 0x0000e400ff117b82 */ /* 0x000e300000000800 */
[----:B------:R-:W1:Y:S02]  /*0330*/  LDC.64 R12, c[0x0][0x388] ;  /* 0x0000e200ff0c7b82 */ /* 0x000e640000000a00 */
.L_x_4:
[----:B--2---:R-:W-:Y:S02]  /*0340*/  IMAD.IADD R7, R0, 0x1, R3 ;  /* 0x0000000100077824 */ /* 0x004fe400078e0203 */
[----:B-1----:R-:W-:-:S03]  /*0350*/  IMAD.WIDE.U32 R4, R3, 0x4, R12 ;  /* 0x0000000403047825 */ /* 0x002fc600078e000c */
[C---:B------:R-:W-:Y:S01]  /*0360*/  IADD3 R9, PT, PT, R7.reuse, R0, RZ ;  /* 0x0000000007097210 */ /* 0x040fe20007ffe0ff */
[----:B------:R-:W-:Y:S01]  /*0370*/  IMAD.WIDE.U32 R6, R7, 0x4, R12 ;  /* 0x0000000407067825 */ /* 0x000fe200078e000c */
[----:B0-----:R2:W-:Y:S03]  /*0380*/  STG.E desc[UR4][R4.64], R17 ;  /* 0x0000001104007986 */ /* 0x0015e6000c101904 */
[C---:B------:R-:W-:Y:S01]  /*0390*/  IMAD.IADD R15, R9.reuse, 0x1, R0 ;  /* 0x00000001090f7824 */ /* 0x040fe200078e0200 */
[----:B------:R2:W-:Y:S01]  /*03a0*/  STG.E desc[UR4][R6.64], R17 ;  /* 0x0000001106007986 */ /* 0x0005e2000c101904 */
[----:B------:R-:W-:-:S03]  /*03b0*/  IMAD.WIDE.U32 R8, R9, 0x4, R12 ;  /* 0x0000000409087825 */ /* 0x000fc600078e000c */
[C---:B------:R-:W-:Y:S01]  /*03c0*/  IADD3 R3, PT, PT, R15.reuse, R0, RZ ;  /* 0x000000000f037210 */ /* 0x040fe20007ffe0ff */
[----:B------:R-:W-:Y:S01]  /*03d0*/  IMAD.WIDE.U32 R10, R15, 0x4, R12 ;  /* 0x000000040f0a7825 */ /* 0x000fe200078e000c */
[----:B------:R2:W-:Y:S02]  /*03e0*/  STG.E desc[UR4][R8.64], R17 ;  /* 0x0000001108007986 */ /* 0x0005e4000c101904 */
[----:B------:R-:W-:Y:S02]  /*03f0*/  ISETP.GE.AND P0, PT, R3, UR6, PT ;  /* 0x0000000603007c0c */ /* 0x000fe4000bf06270 */
[----:B------:R2:W-:Y:S11]  /*0400*/  STG.E desc[UR4][R10.64], R17 ;  /* 0x000000110a007986 */ /* 0x0005f6000c101904 */
[----:B------:R-:W-:Y:S05]  /*0410*/  @!P0 BRA `(.L_x_4) ;  /* 0xfffffffc00c88947 */ /* 0x000fea000383ffff */
[----:B------:R-:W-:Y:S05]  /*0420*/  EXIT ;  /* 0x000000000000794d */ /* 0x000fea0003800000 */
.L_x_5:
        /* <DEDUP_REMOVED lines=13> */
.L_x_7:


//--------------------- .nv.shared.reserved.0     --------------------------
	.section	.nv.shared.reserved.0,"aw",@nobits
	.weak		__nv_reservedSMEM_offset_0_alias
	.size		__nv_reservedSMEM_offset_0_alias, 0, 64
	.other		__nv_reservedSMEM_offset_0_alias,@"STO_CUDA_RESERVED_SHARED STV_DEFAULT"
__nv_reservedSMEM_offset_0_alias:
	.zero		0
	.zero		64


//--------------------- .nv.constant0._Z9vectorAddiPfS_S_ --------------------------
	.section	.nv.constant0._Z9vectorAddiPfS_S_,"a",@progbits
	.sectionflags	@""
	.align	4
.nv.constant0._Z9vectorAddiPfS_S_:
	.zero		928


//--------------------- .nv.constant0._Z10vectorInitiPff --------------------------
	.section	.nv.constant0._Z10vectorInitiPff,"a",@progbits
	.sectionflags	@""
	.align	4
.nv.constant0._Z10vectorInitiPff:
	.zero		916


//--------------------- SYMBOLS --------------------------

	.type		.nv.reservedSmem.offset0,@object
	.size		.nv.reservedSmem.offset0,0x4
